//
// Generated by NVIDIA NVVM Compiler
//
// Compiler Build ID: CL-36424714
// Cuda compilation tools, release 13.0, V13.0.88
// Based on NVVM 20.0.0
//

.version 9.0
.target sm_100
.address_size 64

	// .globl	_Z10printValuePi
.extern .func  (.param .b32 func_retval0) vprintf
(
	.param .b64 vprintf_param_0,
	.param .b64 vprintf_param_1
)
;
.global .align 1 .b8 $str[29] = {71, 80, 85, 32, 84, 72, 114, 101, 97, 100, 32, 37, 100, 32, 58, 32, 118, 97, 108, 117, 101, 32, 61, 32, 37, 100, 32, 10};

.visible .entry _Z10printValuePi(
	.param .u64 .ptr .align 1 _Z10printValuePi_param_0
)
{
	.local .align 8 .b8 	__local_depot0[8];
	.reg .b64 	%SP;
	.reg .b64 	%SPL;
	.reg .b32 	%r<8>;
	.reg .b64 	%rd<9>;

	mov.u64 	%SPL, __local_depot0;
	cvta.local.u64 	%SP, %SPL;
	ld.param.u64 	%rd1, [_Z10printValuePi_param_0];
	cvta.to.global.u64 	%rd2, %rd1;
	add.u64 	%rd3, %SP, 0;
	add.u64 	%rd4, %SPL, 0;
	mov.u32 	%r1, %tid.x;
	mov.u32 	%r2, %ctaid.x;
	mov.u32 	%r3, %ntid.x;
	mad.lo.s32 	%r4, %r2, %r3, %r1;
	mul.wide.s32 	%rd5, %r4, 4;
	add.s64 	%rd6, %rd2, %rd5;
	ld.global.u32 	%r5, [%rd6];
	st.local.v2.u32 	[%rd4], {%r4, %r5};
	mov.u64 	%rd7, $str;
	cvta.global.u64 	%rd8, %rd7;
	{ // callseq 0, 0
	.param .b64 param0;
	st.param.b64 	[param0], %rd8;
	.param .b64 param1;
	st.param.b64 	[param1], %rd3;
	.param .b32 retval0;
	call.uni (retval0), 
	vprintf, 
	(
	param0, 
	param1
	);
	ld.param.b32 	%r6, [retval0];
	} // callseq 0
	ret;

}


// ===== COMPILED SASS (sm_100) =====

	.target	sm_100

	.elftype	@"ET_EXEC"


//--------------------- .note.nv.tkinfo           --------------------------
	.section	.note.nv.tkinfo,"",@"SHT_NOTE"
	.sectionflags	@"SHF_NOTE_NV_TKINFO"
	.tkinfo
        /*0018*/ 	.word	0x00000002
        /*0030*/ 	.string	""
        /*0030*/ 	.string	"ptxas"
        /*0030*/ 	.string	"Cuda compilation tools, release 13.0, V13.0.88"
        /*0030*/ 	.string	"Build cuda_13.0.r13.0/compiler.36424714_0"
        /*0030*/ 	.string	"-arch sm_100 -m 64 "



//--------------------- .note.nv.cuinfo           --------------------------
	.section	.note.nv.cuinfo,"",@"SHT_NOTE"
	.sectionflags	@"SHF_NOTE_NV_CUINFO"
        /*0018*/ 	.short	0x0002
        /*001a*/ 	.short	0x0064
        /*001c*/ 	.short	0x0082
	.zero		2


//--------------------- .nv.info                  --------------------------
	.section	.nv.info,"",@"SHT_CUDA_INFO"
	.align	4


	//----- nvinfo : EIATTR_REGCOUNT
	.align		4
        /*0000*/ 	.byte	0x04, 0x2f
        /*0002*/ 	.short	(.L_2 - .L_1)
	.align		4
.L_1:
        /*0004*/ 	.word	index@(_Z10printValuePi)
        /*0008*/ 	.word	0x00000018


	//----- nvinfo : EIATTR_FRAME_SIZE
	.align		4
.L_2:
        /*000c*/ 	.byte	0x04, 0x11
        /*000e*/ 	.short	(.L_4 - .L_3)
	.align		4
.L_3:
        /*0010*/ 	.word	index@(_Z10printValuePi)
        /*0014*/ 	.word	0x00000008


	//----- nvinfo : EIATTR_MIN_STACK_SIZE
	.align		4
.L_4:
        /*0018*/ 	.byte	0x04, 0x12
        /*001a*/ 	.short	(.L_6 - .L_5)
	.align		4
.L_5:
        /*001c*/ 	.word	index@(_Z10printValuePi)
        /*0020*/ 	.word	0x00000008
.L_6:


//--------------------- .nv.compat                --------------------------
	.section	.nv.compat,"",@"SHT_CUDA_COMPAT_INFO"
	.align	4
        /*0000*/ 	.byte	0x02, 0x09, 0x00, 0x00, 0x02, 0x02, 0x01, 0x00, 0x02, 0x05, 0x05, 0x00, 0x03, 0x07, 0x01, 0x01
        /*0010*/ 	.byte	0x02, 0x03, 0x00, 0x00, 0x02, 0x06, 0x01, 0x00, 0x04, 0x0b, 0x08, 0x00, 0x09, 0x00, 0x00, 0x00
        /*0020*/ 	.byte	0x00, 0x00, 0x00, 0x00


//--------------------- .nv.info._Z10printValuePi --------------------------
	.section	.nv.info._Z10printValuePi,"",@"SHT_CUDA_INFO"
	.sectionflags	@""
	.align	4


	//----- nvinfo : EIATTR_CUDA_API_VERSION
	.align		4
        /*0000*/ 	.byte	0x04, 0x37
        /*0002*/ 	.short	(.L_8 - .L_7)
.L_7:
        /*0004*/ 	.word	0x00000082


	//----- nvinfo : EIATTR_KPARAM_INFO
	.align		4
.L_8:
        /*0008*/ 	.byte	0x04, 0x17
        /*000a*/ 	.short	(.L_10 - .L_9)
.L_9:
        /*000c*/ 	.word	0x00000000
        /*0010*/ 	.short	0x0000
        /*0012*/ 	.short	0x0000
        /*0014*/ 	.byte	0x00, 0xf5, 0x21, 0x00


	//----- nvinfo : EIATTR_SPARSE_MMA_MASK
	.align		4
.L_10:
        /*0018*/ 	.byte	0x03, 0x50
        /*001a*/ 	.short	0x0000


	//----- nvinfo : EIATTR_MAXREG_COUNT
	.align		4
        /*001c*/ 	.byte	0x03, 0x1b
        /*001e*/ 	.short	0x00ff


	//----- nvinfo : EIATTR_EXTERNS
	.align		4
        /*0020*/ 	.byte	0x04, 0x0f
        /*0022*/ 	.short	(.L_12 - .L_11)


	//   ....[0]....
	.align		4
.L_11:
        /*0024*/ 	.word	index@(vprintf)


	//----- nvinfo : EIATTR_MERCURY_ISA_VERSION
	.align		4
.L_12:
        /*0028*/ 	.byte	0x03, 0x5f
        /*002a*/ 	.short	0x0101


	//----- nvinfo : EIATTR_VRC_CTA_INIT_COUNT
	.align		4
        /*002c*/ 	.byte	0x02, 0x4a
	.zero		1
	.zero		1


	//----- nvinfo : EIATTR_SYSCALL_OFFSETS
	.align		4
        /*0030*/ 	.byte	0x04, 0x46
        /*0032*/ 	.short	(.L_14 - .L_13)


	//   ....[0]....
.L_13:
        /*0034*/ 	.word	0x00000150


	//----- nvinfo : EIATTR_EXIT_INSTR_OFFSETS
	.align		4
.L_14:
        /*0038*/ 	.byte	0x04, 0x1c
        /*003a*/ 	.short	(.L_16 - .L_15)


	//   ....[0]....
.L_15:
        /*003c*/ 	.word	0x00000160


	//----- nvinfo : EIATTR_CBANK_PARAM_SIZE
	.align		4
.L_16:
        /*0040*/ 	.byte	0x03, 0x19
        /*0042*/ 	.short	0x0008


	//----- nvinfo : EIATTR_PARAM_CBANK
	.align		4
        /*0044*/ 	.byte	0x04, 0x0a
        /*0046*/ 	.short	(.L_18 - .L_17)
	.align		4
.L_17:
        /*0048*/ 	.word	index@(.nv.constant0._Z10printValuePi)
        /*004c*/ 	.short	0x0380
        /*004e*/ 	.short	0x0008


	//----- nvinfo : EIATTR_SW_WAR
	.align		4
.L_18:
        /*0050*/ 	.byte	0x04, 0x36
        /*0052*/ 	.short	(.L_20 - .L_19)
.L_19:
        /*0054*/ 	.word	0x00000008
.L_20:


//--------------------- .nv.callgraph             --------------------------
	.section	.nv.callgraph,"",@"SHT_CUDA_CALLGRAPH"
	.align	4
	.sectionentsize	8
	.align		4
        /*0000*/ 	.word	0x00000000
	.align		4
        /*0004*/ 	.word	0xffffffff
	.align		4
        /*0008*/ 	.word	index@(_Z10printValuePi)
	.align		4
        /*000c*/ 	.word	index@(vprintf)
	.align		4
        /*0010*/ 	.word	0x00000000
	.align		4
        /*0014*/ 	.word	0xfffffffe
	.align		4
        /*0018*/ 	.word	0x00000000
	.align		4
        /*001c*/ 	.word	0xfffffffd
	.align		4
        /*0020*/ 	.word	0x00000000
	.align		4
        /*0024*/ 	.word	0xfffffffc


//--------------------- .nv.constant4             --------------------------
	.section	.nv.constant4,"a",@progbits
	.align	8
	.align		8
.nv.constant4:
        /*0000*/ 	.dword	vprintf
	.align		8
        /*0008*/ 	.dword	$str


//--------------------- .text._Z10printValuePi    --------------------------
	.section	.text._Z10printValuePi,"ax",@progbits
	.align	128
        .global         _Z10printValuePi
        .type           _Z10printValuePi,@function
        .size           _Z10printValuePi,(.L_x_2 - _Z10printValuePi)
        .other          _Z10printValuePi,@"STO_CUDA_ENTRY STV_DEFAULT"
_Z10printValuePi:
.text._Z10printValuePi:
[----:B------:R-:W0:Y:S01]  /*0000*/  LDC R1, c[0x0][0x37c] ;  /* 0x0000df00ff017b82 */ /* 0x000e220000000800 */
[----:B------:R-:W1:Y:S01]  /*0010*/  S2R R2, SR_TID.X ;  /* 0x0000000000027919 */ /* 0x000e620000002100 */
[----:B------:R-:W2:Y:S06]  /*0020*/  LDCU UR6, c[0x0][0x2fc] ;  /* 0x00005f80ff0677ac */ /* 0x000eac0008000800 */
[----:B------:R-:W1:Y:S01]  /*0030*/  S2UR UR7, SR_CTAID.X ;  /* 0x00000000000779c3 */ /* 0x000e620000002500 */
[----:B0-----:R-:W-:Y:S01]  /*0040*/  VIADD R1, R1, 0xfffffff8 ;  /* 0xfffffff801017836 */ /* 0x001fe20000000000 */
[----:B------:R-:W0:Y:S06]  /*0050*/  LDCU.64 UR4, c[0x0][0x358] ;  /* 0x00006b00ff0477ac */ /* 0x000e2c0008000a00 */
[----:B------:R-:W3:Y:S01]  /*0060*/  LDC.64 R8, c[0x0][0x380] ;  /* 0x0000e000ff087b82 */ /* 0x000ee20000000a00 */
[----:B------:R-:W-:Y:S01]  /*0070*/  MOV R0, 0x0 ;  /* 0x0000000000007802 */ /* 0x000fe20000000f00 */
[----:B------:R-:W4:Y:S06]  /*0080*/  LDCU.64 UR8, c[0x4][0x8] ;  /* 0x01000100ff0877ac */ /* 0x000f2c0008000a00 */
[----:B------:R-:W1:Y:S02]  /*0090*/  LDC R3, c[0x0][0x360] ;  /* 0x0000d800ff037b82 */ /* 0x000e640000000800 */
[----:B-1----:R-:W-:-:S04]  /*00a0*/  IMAD R2, R3, UR7, R2 ;  /* 0x0000000703027c24 */ /* 0x002fc8000f8e0202 */
[----:B---3--:R-:W-:-:S05]  /*00b0*/  IMAD.WIDE R8, R2, 0x4, R8 ;  /* 0x0000000402087825 */ /* 0x008fca00078e0208 */
[----:B0-----:R-:W3:Y:S01]  /*00c0*/  LDG.E R3, desc[UR4][R8.64] ;  /* 0x0000000408037981 */ /* 0x001ee2000c1e1900 */
[----:B------:R-:W0:Y:S01]  /*00d0*/  LDCU UR4, c[0x0][0x2f8] ;  /* 0x00005f00ff0477ac */ /* 0x000e220008000800 */
[----:B------:R1:W1:Y:S01]  /*00e0*/  LDC.64 R10, c[0x4][R0] ;  /* 0x01000000000a7b82 */ /* 0x0002620000000a00 */
[----:B----4-:R-:W-:Y:S01]  /*00f0*/  IMAD.U32 R4, RZ, RZ, UR8 ;  /* 0x00000008ff047e24 */ /* 0x010fe2000f8e00ff */
[----:B------:R-:W-:Y:S02]  /*0100*/  MOV R5, UR9 ;  /* 0x0000000900057c02 */ /* 0x000fe40008000f00 */
[----:B0-----:R-:W-:-:S04]  /*0110*/  IADD3 R6, P0, PT, R1, UR4, RZ ;  /* 0x0000000401067c10 */ /* 0x001fc8000ff1e0ff */
[----:B--2---:R-:W-:Y:S01]  /*0120*/  IADD3.X R7, PT, PT, RZ, UR6, RZ, P0, !PT ;  /* 0x00000006ff077c10 */ /* 0x004fe200087fe4ff */
[----:B-1-3--:R0:W-:Y:S08]  /*0130*/  STL.64 [R1], R2 ;  /* 0x0000000201007387 */ /* 0x00a1f00000100a00 */
[----:B------:R-:W-:-:S07]  /*0140*/  LEPC R20, `(.L_x_0) ;  /* 0x000000001014794e */ /* 0x000fce0000000000 */
[----:B0-----:R-:W-:Y:S05]  /*0150*/  CALL.ABS.NOINC R10 ;  /* 0x000000000a007343 */ /* 0x001fea0003c00000 */
.L_x_0:
[----:B------:R-:W-:Y:S05]  /*0160*/  EXIT ;  /* 0x000000000000794d */ /* 0x000fea0003800000 */
.L_x_1:
[----:B------:R-:W-:-:S00]  /*0170*/  BRA `(.L_x_1) ;  /* 0xfffffffc00fc7947 */ /* 0x000fc0000383ffff */
[----:B------:R-:W-:-:S00]  /*0180*/  NOP ;  /* 0x0000000000007918 */ /* 0x000fc00000000000 */
[----:B------:R-:W-:-:S00]  /*0190*/  NOP ;  /* 0x0000000000007918 */ /* 0x000fc00000000000 */
[----:B------:R-:W-:-:S00]  /*01a0*/  NOP ;  /* 0x0000000000007918 */ /* 0x000fc00000000000 */
[----:B------:R-:W-:-:S00]  /*01b0*/  NOP ;  /* 0x0000000000007918 */ /* 0x000fc00000000000 */
[----:B------:R-:W-:-:S00]  /*01c0*/  NOP ;  /* 0x0000000000007918 */ /* 0x000fc00000000000 */
[----:B------:R-:W-:-:S00]  /*01d0*/  NOP ;  /* 0x0000000000007918 */ /* 0x000fc00000000000 */
[----:B------:R-:W-:-:S00]  /*01e0*/  NOP ;  /* 0x0000000000007918 */ /* 0x000fc00000000000 */
[----:B------:R-:W-:-:S00]  /*01f0*/  NOP ;  /* 0x0000000000007918 */ /* 0x000fc00000000000 */
.L_x_2:


//--------------------- .nv.global.init           --------------------------
	.section	.nv.global.init,"aw",@progbits
.nv.global.init:
	.type		$str,@object
	.size		$str,(.L_0 - $str)
$str:
        /*0000*/ 	.byte	0x47, 0x50, 0x55, 0x20, 0x54, 0x48, 0x72, 0x65, 0x61, 0x64, 0x20, 0x25, 0x64, 0x20, 0x3a, 0x20
        /*0010*/ 	.byte	0x76, 0x61, 0x6c, 0x75, 0x65, 0x20, 0x3d, 0x20, 0x25, 0x64, 0x20, 0x0a, 0x00
.L_0:


//--------------------- .nv.shared.reserved.0     --------------------------
	.section	.nv.shared.reserved.0,"aw",@nobits
	.weak		__nv_reservedSMEM_offset_0_alias
	.size		__nv_reservedSMEM_offset_0_alias, 0, 64
	.other		__nv_reservedSMEM_offset_0_alias,@"STO_CUDA_RESERVED_SHARED STV_DEFAULT"
__nv_reservedSMEM_offset_0_alias:
	.zero		0
	.zero		64


//--------------------- .nv.constant0._Z10printValuePi --------------------------
	.section	.nv.constant0._Z10printValuePi,"a",@progbits
	.sectionflags	@""
	.align	4
.nv.constant0._Z10printValuePi:
	.zero		904


//--------------------- SYMBOLS --------------------------

	.type		.nv.reservedSmem.offset0,@object
	.size		.nv.reservedSmem.offset0,0x4
	.type		vprintf,@function
